//
// Generated by NVIDIA NVVM Compiler
//
// Compiler Build ID: CL-36424714
// Cuda compilation tools, release 13.0, V13.0.88
// Based on NVVM 20.0.0
//

.version 9.0
.target sm_100
.address_size 64

	// .globl	_Z12setup_kernelP17curandStateXORWOWm
.global .align 4 .b8 precalc_xorwow_matrix[102400];
.global .align 4 .b8 precalc_xorwow_offset_matrix[102400];
.global .align 4 .b8 mrg32k3aM1[2304];
.global .align 4 .b8 mrg32k3aM2[2304];
.global .align 4 .b8 mrg32k3aM1SubSeq[2016];
.global .align 4 .b8 mrg32k3aM2SubSeq[2016];
.global .align 4 .b8 mrg32k3aM1Seq[2304];
.global .align 4 .b8 mrg32k3aM2Seq[2304];
.const .align 8 .b8 __cr_lgamma_table[72];

.visible .entry _Z12setup_kernelP17curandStateXORWOWm(
	.param .u64 .ptr .align 1 _Z12setup_kernelP17curandStateXORWOWm_param_0,
	.param .u64 _Z12setup_kernelP17curandStateXORWOWm_param_1
)
{
	.reg .pred 	%p<24>;
	.reg .b32 	%r<413>;
	.reg .b64 	%rd<19>;

	ld.param.u64 	%rd8, [_Z12setup_kernelP17curandStateXORWOWm_param_0];
	ld.param.u64 	%rd9, [_Z12setup_kernelP17curandStateXORWOWm_param_1];
	cvta.to.global.u64 	%rd10, %rd8;
	mov.u32 	%r182, %tid.x;
	mov.u32 	%r183, %ntid.x;
	mov.u32 	%r184, %ctaid.x;
	mad.lo.s32 	%r185, %r183, %r184, %r182;
	cvt.s64.s32 	%rd18, %r185;
	mul.wide.s32 	%rd11, %r185, 48;
	add.s64 	%rd2, %rd10, %rd11;
	cvt.u32.u64 	%r186, %rd9;
	xor.b32  	%r187, %r186, -1429050551;
	mul.lo.s32 	%r188, %r187, 1099087573;
	{ .reg .b32 tmp; mov.b64 {tmp, %r189}, %rd9; }
	xor.b32  	%r190, %r189, -136515619;
	mul.lo.s32 	%r191, %r190, -1703105765;
	add.s32 	%r192, %r188, %r191;
	add.s32 	%r193, %r192, 6615241;
	add.s32 	%r194, %r188, 123456789;
	st.global.v2.u32 	[%rd2], {%r193, %r194};
	xor.b32  	%r195, %r188, 362436069;
	add.s32 	%r196, %r191, 521288629;
	st.global.v2.u32 	[%rd2+8], {%r195, %r196};
	xor.b32  	%r197, %r191, 88675123;
	add.s32 	%r198, %r188, 5783321;
	st.global.v2.u32 	[%rd2+16], {%r197, %r198};
	setp.eq.s32 	%p1, %r185, 0;
	@%p1 bra 	$L__BB0_42;
	mov.b32 	%r319, 0;
$L__BB0_2:
	and.b64  	%rd4, %rd18, 3;
	setp.eq.s64 	%p2, %rd4, 0;
	@%p2 bra 	$L__BB0_41;
	mul.wide.u32 	%rd12, %r319, 3200;
	mov.u64 	%rd13, precalc_xorwow_matrix;
	add.s64 	%rd5, %rd13, %rd12;
	cvt.u32.u64 	%r2, %rd4;
	mov.b32 	%r320, 0;
$L__BB0_4:
	mov.b32 	%r333, 0;
	mov.u32 	%r334, %r333;
	mov.u32 	%r335, %r333;
	mov.u32 	%r336, %r333;
	mov.u32 	%r337, %r333;
	mov.u32 	%r326, %r333;
$L__BB0_5:
	mul.wide.u32 	%rd14, %r326, 4;
	add.s64 	%rd15, %rd2, %rd14;
	ld.global.u32 	%r10, [%rd15+4];
	shl.b32 	%r11, %r326, 5;
	mov.b32 	%r332, 0;
$L__BB0_6:
	.pragma "nounroll";
	shr.u32 	%r203, %r10, %r332;
	and.b32  	%r204, %r203, 1;
	setp.eq.b32 	%p3, %r204, 1;
	not.pred 	%p4, %p3;
	add.s32 	%r205, %r11, %r332;
	mul.lo.s32 	%r206, %r205, 5;
	mul.wide.u32 	%rd16, %r206, 4;
	add.s64 	%rd6, %rd5, %rd16;
	@%p4 bra 	$L__BB0_8;
	ld.global.u32 	%r207, [%rd6];
	xor.b32  	%r337, %r337, %r207;
	ld.global.u32 	%r208, [%rd6+4];
	xor.b32  	%r336, %r336, %r208;
	ld.global.u32 	%r209, [%rd6+8];
	xor.b32  	%r335, %r335, %r209;
	ld.global.u32 	%r210, [%rd6+12];
	xor.b32  	%r334, %r334, %r210;
	ld.global.u32 	%r211, [%rd6+16];
	xor.b32  	%r333, %r333, %r211;
$L__BB0_8:
	and.b32  	%r213, %r203, 2;
	setp.eq.s32 	%p5, %r213, 0;
	@%p5 bra 	$L__BB0_10;
	ld.global.u32 	%r214, [%rd6+20];
	xor.b32  	%r337, %r337, %r214;
	ld.global.u32 	%r215, [%rd6+24];
	xor.b32  	%r336, %r336, %r215;
	ld.global.u32 	%r216, [%rd6+28];
	xor.b32  	%r335, %r335, %r216;
	ld.global.u32 	%r217, [%rd6+32];
	xor.b32  	%r334, %r334, %r217;
	ld.global.u32 	%r218, [%rd6+36];
	xor.b32  	%r333, %r333, %r218;
$L__BB0_10:
	and.b32  	%r220, %r203, 4;
	setp.eq.s32 	%p6, %r220, 0;
	@%p6 bra 	$L__BB0_12;
	ld.global.u32 	%r221, [%rd6+40];
	xor.b32  	%r337, %r337, %r221;
	ld.global.u32 	%r222, [%rd6+44];
	xor.b32  	%r336, %r336, %r222;
	ld.global.u32 	%r223, [%rd6+48];
	xor.b32  	%r335, %r335, %r223;
	ld.global.u32 	%r224, [%rd6+52];
	xor.b32  	%r334, %r334, %r224;
	ld.global.u32 	%r225, [%rd6+56];
	xor.b32  	%r333, %r333, %r225;
$L__BB0_12:
	and.b32  	%r227, %r203, 8;
	setp.eq.s32 	%p7, %r227, 0;
	@%p7 bra 	$L__BB0_14;
	ld.global.u32 	%r228, [%rd6+60];
	xor.b32  	%r337, %r337, %r228;
	ld.global.u32 	%r229, [%rd6+64];
	xor.b32  	%r336, %r336, %r229;
	ld.global.u32 	%r230, [%rd6+68];
	xor.b32  	%r335, %r335, %r230;
	ld.global.u32 	%r231, [%rd6+72];
	xor.b32  	%r334, %r334, %r231;
	ld.global.u32 	%r232, [%rd6+76];
	xor.b32  	%r333, %r333, %r232;
$L__BB0_14:
	and.b32  	%r234, %r203, 16;
	setp.eq.s32 	%p8, %r234, 0;
	@%p8 bra 	$L__BB0_16;
	ld.global.u32 	%r235, [%rd6+80];
	xor.b32  	%r337, %r337, %r235;
	ld.global.u32 	%r236, [%rd6+84];
	xor.b32  	%r336, %r336, %r236;
	ld.global.u32 	%r237, [%rd6+88];
	xor.b32  	%r335, %r335, %r237;
	ld.global.u32 	%r238, [%rd6+92];
	xor.b32  	%r334, %r334, %r238;
	ld.global.u32 	%r239, [%rd6+96];
	xor.b32  	%r333, %r333, %r239;
$L__BB0_16:
	and.b32  	%r241, %r203, 32;
	setp.eq.s32 	%p9, %r241, 0;
	@%p9 bra 	$L__BB0_18;
	ld.global.u32 	%r242, [%rd6+100];
	xor.b32  	%r337, %r337, %r242;
	ld.global.u32 	%r243, [%rd6+104];
	xor.b32  	%r336, %r336, %r243;
	ld.global.u32 	%r244, [%rd6+108];
	xor.b32  	%r335, %r335, %r244;
	ld.global.u32 	%r245, [%rd6+112];
	xor.b32  	%r334, %r334, %r245;
	ld.global.u32 	%r246, [%rd6+116];
	xor.b32  	%r333, %r333, %r246;
$L__BB0_18:
	and.b32  	%r248, %r203, 64;
	setp.eq.s32 	%p10, %r248, 0;
	@%p10 bra 	$L__BB0_20;
	ld.global.u32 	%r249, [%rd6+120];
	xor.b32  	%r337, %r337, %r249;
	ld.global.u32 	%r250, [%rd6+124];
	xor.b32  	%r336, %r336, %r250;
	ld.global.u32 	%r251, [%rd6+128];
	xor.b32  	%r335, %r335, %r251;
	ld.global.u32 	%r252, [%rd6+132];
	xor.b32  	%r334, %r334, %r252;
	ld.global.u32 	%r253, [%rd6+136];
	xor.b32  	%r333, %r333, %r253;
$L__BB0_20:
	and.b32  	%r255, %r203, 128;
	setp.eq.s32 	%p11, %r255, 0;
	@%p11 bra 	$L__BB0_22;
	ld.global.u32 	%r256, [%rd6+140];
	xor.b32  	%r337, %r337, %r256;
	ld.global.u32 	%r257, [%rd6+144];
	xor.b32  	%r336, %r336, %r257;
	ld.global.u32 	%r258, [%rd6+148];
	xor.b32  	%r335, %r335, %r258;
	ld.global.u32 	%r259, [%rd6+152];
	xor.b32  	%r334, %r334, %r259;
	ld.global.u32 	%r260, [%rd6+156];
	xor.b32  	%r333, %r333, %r260;
$L__BB0_22:
	and.b32  	%r262, %r203, 256;
	setp.eq.s32 	%p12, %r262, 0;
	@%p12 bra 	$L__BB0_24;
	ld.global.u32 	%r263, [%rd6+160];
	xor.b32  	%r337, %r337, %r263;
	ld.global.u32 	%r264, [%rd6+164];
	xor.b32  	%r336, %r336, %r264;
	ld.global.u32 	%r265, [%rd6+168];
	xor.b32  	%r335, %r335, %r265;
	ld.global.u32 	%r266, [%rd6+172];
	xor.b32  	%r334, %r334, %r266;
	ld.global.u32 	%r267, [%rd6+176];
	xor.b32  	%r333, %r333, %r267;
$L__BB0_24:
	and.b32  	%r269, %r203, 512;
	setp.eq.s32 	%p13, %r269, 0;
	@%p13 bra 	$L__BB0_26;
	ld.global.u32 	%r270, [%rd6+180];
	xor.b32  	%r337, %r337, %r270;
	ld.global.u32 	%r271, [%rd6+184];
	xor.b32  	%r336, %r336, %r271;
	ld.global.u32 	%r272, [%rd6+188];
	xor.b32  	%r335, %r335, %r272;
	ld.global.u32 	%r273, [%rd6+192];
	xor.b32  	%r334, %r334, %r273;
	ld.global.u32 	%r274, [%rd6+196];
	xor.b32  	%r333, %r333, %r274;
$L__BB0_26:
	and.b32  	%r276, %r203, 1024;
	setp.eq.s32 	%p14, %r276, 0;
	@%p14 bra 	$L__BB0_28;
	ld.global.u32 	%r277, [%rd6+200];
	xor.b32  	%r337, %r337, %r277;
	ld.global.u32 	%r278, [%rd6+204];
	xor.b32  	%r336, %r336, %r278;
	ld.global.u32 	%r279, [%rd6+208];
	xor.b32  	%r335, %r335, %r279;
	ld.global.u32 	%r280, [%rd6+212];
	xor.b32  	%r334, %r334, %r280;
	ld.global.u32 	%r281, [%rd6+216];
	xor.b32  	%r333, %r333, %r281;
$L__BB0_28:
	and.b32  	%r283, %r203, 2048;
	setp.eq.s32 	%p15, %r283, 0;
	@%p15 bra 	$L__BB0_30;
	ld.global.u32 	%r284, [%rd6+220];
	xor.b32  	%r337, %r337, %r284;
	ld.global.u32 	%r285, [%rd6+224];
	xor.b32  	%r336, %r336, %r285;
	ld.global.u32 	%r286, [%rd6+228];
	xor.b32  	%r335, %r335, %r286;
	ld.global.u32 	%r287, [%rd6+232];
	xor.b32  	%r334, %r334, %r287;
	ld.global.u32 	%r288, [%rd6+236];
	xor.b32  	%r333, %r333, %r288;
$L__BB0_30:
	and.b32  	%r290, %r203, 4096;
	setp.eq.s32 	%p16, %r290, 0;
	@%p16 bra 	$L__BB0_32;
	ld.global.u32 	%r291, [%rd6+240];
	xor.b32  	%r337, %r337, %r291;
	ld.global.u32 	%r292, [%rd6+244];
	xor.b32  	%r336, %r336, %r292;
	ld.global.u32 	%r293, [%rd6+248];
	xor.b32  	%r335, %r335, %r293;
	ld.global.u32 	%r294, [%rd6+252];
	xor.b32  	%r334, %r334, %r294;
	ld.global.u32 	%r295, [%rd6+256];
	xor.b32  	%r333, %r333, %r295;
$L__BB0_32:
	and.b32  	%r297, %r203, 8192;
	setp.eq.s32 	%p17, %r297, 0;
	@%p17 bra 	$L__BB0_34;
	ld.global.u32 	%r298, [%rd6+260];
	xor.b32  	%r337, %r337, %r298;
	ld.global.u32 	%r299, [%rd6+264];
	xor.b32  	%r336, %r336, %r299;
	ld.global.u32 	%r300, [%rd6+268];
	xor.b32  	%r335, %r335, %r300;
	ld.global.u32 	%r301, [%rd6+272];
	xor.b32  	%r334, %r334, %r301;
	ld.global.u32 	%r302, [%rd6+276];
	xor.b32  	%r333, %r333, %r302;
$L__BB0_34:
	and.b32  	%r304, %r203, 16384;
	setp.eq.s32 	%p18, %r304, 0;
	@%p18 bra 	$L__BB0_36;
	ld.global.u32 	%r305, [%rd6+280];
	xor.b32  	%r337, %r337, %r305;
	ld.global.u32 	%r306, [%rd6+284];
	xor.b32  	%r336, %r336, %r306;
	ld.global.u32 	%r307, [%rd6+288];
	xor.b32  	%r335, %r335, %r307;
	ld.global.u32 	%r308, [%rd6+292];
	xor.b32  	%r334, %r334, %r308;
	ld.global.u32 	%r309, [%rd6+296];
	xor.b32  	%r333, %r333, %r309;
$L__BB0_36:
	and.b32  	%r311, %r203, 32768;
	setp.eq.s32 	%p19, %r311, 0;
	@%p19 bra 	$L__BB0_38;
	ld.global.u32 	%r312, [%rd6+300];
	xor.b32  	%r337, %r337, %r312;
	ld.global.u32 	%r313, [%rd6+304];
	xor.b32  	%r336, %r336, %r313;
	ld.global.u32 	%r314, [%rd6+308];
	xor.b32  	%r335, %r335, %r314;
	ld.global.u32 	%r315, [%rd6+312];
	xor.b32  	%r334, %r334, %r315;
	ld.global.u32 	%r316, [%rd6+316];
	xor.b32  	%r333, %r333, %r316;
$L__BB0_38:
	add.s32 	%r332, %r332, 16;
	setp.ne.s32 	%p20, %r332, 32;
	@%p20 bra 	$L__BB0_6;
	mad.lo.s32 	%r317, %r326, -31, %r11;
	add.s32 	%r326, %r317, 1;
	setp.ne.s32 	%p21, %r326, 5;
	@%p21 bra 	$L__BB0_5;
	st.global.u32 	[%rd2+4], %r337;
	st.global.u32 	[%rd2+8], %r336;
	st.global.u32 	[%rd2+12], %r335;
	st.global.u32 	[%rd2+16], %r334;
	st.global.u32 	[%rd2+20], %r333;
	add.s32 	%r320, %r320, 1;
	setp.lt.u32 	%p22, %r320, %r2;
	@%p22 bra 	$L__BB0_4;
$L__BB0_41:
	shr.u64 	%rd7, %rd18, 2;
	add.s32 	%r319, %r319, 1;
	setp.gt.u64 	%p23, %rd18, 3;
	mov.u64 	%rd18, %rd7;
	@%p23 bra 	$L__BB0_2;
$L__BB0_42:
	mov.b32 	%r318, 0;
	st.global.v2.u32 	[%rd2+24], {%r318, %r318};
	st.global.u32 	[%rd2+32], %r318;
	mov.b64 	%rd17, 0;
	st.global.u64 	[%rd2+40], %rd17;
	ret;

}
	// .globl	_Z13raytrace_stepP17curandStateXORWOW9vertex_cuP8prism_cu
.visible .entry _Z13raytrace_stepP17curandStateXORWOW9vertex_cuP8prism_cu(
	.param .u64 .ptr .align 1 _Z13raytrace_stepP17curandStateXORWOW9vertex_cuP8prism_cu_param_0,
	.param .align 16 .b8 _Z13raytrace_stepP17curandStateXORWOW9vertex_cuP8prism_cu_param_1[32],
	.param .u64 .ptr .align 1 _Z13raytrace_stepP17curandStateXORWOW9vertex_cuP8prism_cu_param_2
)
{


	ret;

}


// ===== COMPILED SASS (sm_100) =====

	.target	sm_100

	.elftype	@"ET_EXEC"


//--------------------- .note.nv.tkinfo           --------------------------
	.section	.note.nv.tkinfo,"",@"SHT_NOTE"
	.sectionflags	@"SHF_NOTE_NV_TKINFO"
	.tkinfo
        /*0018*/ 	.word	0x00000002
        /*0030*/ 	.string	""
        /*0030*/ 	.string	"ptxas"
        /*0030*/ 	.string	"Cuda compilation tools, release 13.0, V13.0.88"
        /*0030*/ 	.string	"Build cuda_13.0.r13.0/compiler.36424714_0"
        /*0030*/ 	.string	"-arch sm_100 -m 64 "



//--------------------- .note.nv.cuinfo           --------------------------
	.section	.note.nv.cuinfo,"",@"SHT_NOTE"
	.sectionflags	@"SHF_NOTE_NV_CUINFO"
        /*0018*/ 	.short	0x0002
        /*001a*/ 	.short	0x0064
        /*001c*/ 	.short	0x0082
	.zero		2


//--------------------- .nv.info                  --------------------------
	.section	.nv.info,"",@"SHT_CUDA_INFO"
	.align	4


	//----- nvinfo : EIATTR_REGCOUNT
	.align		4
        /*0000*/ 	.byte	0x04, 0x2f
        /*0002*/ 	.short	(.L_10 - .L_9)
	.align		4
.L_9:
        /*0004*/ 	.word	index@(_Z12setup_kernelP17curandStateXORWOWm)
        /*0008*/ 	.word	0x0000001f


	//----- nvinfo : EIATTR_FRAME_SIZE
	.align		4
.L_10:
        /*000c*/ 	.byte	0x04, 0x11
        /*000e*/ 	.short	(.L_12 - .L_11)
	.align		4
.L_11:
        /*0010*/ 	.word	index@(_Z12setup_kernelP17curandStateXORWOWm)
        /*0014*/ 	.word	0x00000000


	//----- nvinfo : EIATTR_REGCOUNT
	.align		4
.L_12:
        /*0018*/ 	.byte	0x04, 0x2f
        /*001a*/ 	.short	(.L_14 - .L_13)
	.align		4
.L_13:
        /*001c*/ 	.word	index@(_Z13raytrace_stepP17curandStateXORWOW9vertex_cuP8prism_cu)
        /*0020*/ 	.word	0x00000004


	//----- nvinfo : EIATTR_FRAME_SIZE
	.align		4
.L_14:
        /*0024*/ 	.byte	0x04, 0x11
        /*0026*/ 	.short	(.L_16 - .L_15)
	.align		4
.L_15:
        /*0028*/ 	.word	index@(_Z13raytrace_stepP17curandStateXORWOW9vertex_cuP8prism_cu)
        /*002c*/ 	.word	0x00000000


	//----- nvinfo : EIATTR_MIN_STACK_SIZE
	.align		4
.L_16:
        /*0030*/ 	.byte	0x04, 0x12
        /*0032*/ 	.short	(.L_18 - .L_17)
	.align		4
.L_17:
        /*0034*/ 	.word	index@(_Z13raytrace_stepP17curandStateXORWOW9vertex_cuP8prism_cu)
        /*0038*/ 	.word	0x00000000


	//----- nvinfo : EIATTR_MIN_STACK_SIZE
	.align		4
.L_18:
        /*003c*/ 	.byte	0x04, 0x12
        /*003e*/ 	.short	(.L_20 - .L_19)
	.align		4
.L_19:
        /*0040*/ 	.word	index@(_Z12setup_kernelP17curandStateXORWOWm)
        /*0044*/ 	.word	0x00000000
.L_20:


//--------------------- .nv.compat                --------------------------
	.section	.nv.compat,"",@"SHT_CUDA_COMPAT_INFO"
	.align	4
        /*0000*/ 	.byte	0x02, 0x09, 0x00, 0x00, 0x02, 0x02, 0x01, 0x00, 0x02, 0x05, 0x05, 0x00, 0x03, 0x07, 0x01, 0x01
        /*0010*/ 	.byte	0x02, 0x03, 0x00, 0x00, 0x02, 0x06, 0x01, 0x00, 0x04, 0x0b, 0x08, 0x00, 0x09, 0x00, 0x00, 0x00
        /*0020*/ 	.byte	0x00, 0x00, 0x00, 0x00


//--------------------- .nv.info._Z13raytrace_stepP17curandStateXORWOW9vertex_cuP8prism_cu --------------------------
	.section	.nv.info._Z13raytrace_stepP17curandStateXORWOW9vertex_cuP8prism_cu,"",@"SHT_CUDA_INFO"
	.sectionflags	@""
	.align	4


	//----- nvinfo : EIATTR_CUDA_API_VERSION
	.align		4
        /*0000*/ 	.byte	0x04, 0x37
        /*0002*/ 	.short	(.L_22 - .L_21)
.L_21:
        /*0004*/ 	.word	0x00000082


	//----- nvinfo : EIATTR_KPARAM_INFO
	.align		4
.L_22:
        /*0008*/ 	.byte	0x04, 0x17
        /*000a*/ 	.short	(.L_24 - .L_23)
.L_23:
        /*000c*/ 	.word	0x00000000
        /*0010*/ 	.short	0x0002
        /*0012*/ 	.short	0x0030
        /*0014*/ 	.byte	0x00, 0xf5, 0x21, 0x00


	//----- nvinfo : EIATTR_KPARAM_INFO
	.align		4
.L_24:
        /*0018*/ 	.byte	0x04, 0x17
        /*001a*/ 	.short	(.L_26 - .L_25)
.L_25:
        /*001c*/ 	.word	0x00000000
        /*0020*/ 	.short	0x0001
        /*0022*/ 	.short	0x0010
        /*0024*/ 	.byte	0x00, 0xf0, 0x81, 0x00


	//----- nvinfo : EIATTR_KPARAM_INFO
	.align		4
.L_26:
        /*0028*/ 	.byte	0x04, 0x17
        /*002a*/ 	.short	(.L_28 - .L_27)
.L_27:
        /*002c*/ 	.word	0x00000000
        /*0030*/ 	.short	0x0000
        /*0032*/ 	.short	0x0000
        /*0034*/ 	.byte	0x00, 0xf5, 0x21, 0x00


	//----- nvinfo : EIATTR_SPARSE_MMA_MASK
	.align		4
.L_28:
        /*0038*/ 	.byte	0x03, 0x50
        /*003a*/ 	.short	0x0000


	//----- nvinfo : EIATTR_MAXREG_COUNT
	.align		4
        /*003c*/ 	.byte	0x03, 0x1b
        /*003e*/ 	.short	0x00ff


	//----- nvinfo : EIATTR_MERCURY_ISA_VERSION
	.align		4
        /*0040*/ 	.byte	0x03, 0x5f
        /*0042*/ 	.short	0x0101


	//----- nvinfo : EIATTR_VRC_CTA_INIT_COUNT
	.align		4
        /*0044*/ 	.byte	0x02, 0x4a
	.zero		1
	.zero		1


	//----- nvinfo : EIATTR_EXIT_INSTR_OFFSETS
	.align		4
        /*0048*/ 	.byte	0x04, 0x1c
        /*004a*/ 	.short	(.L_30 - .L_29)


	//   ....[0]....
.L_29:
        /*004c*/ 	.word	0x00000010


	//----- nvinfo : EIATTR_CBANK_PARAM_SIZE
	.align		4
.L_30:
        /*0050*/ 	.byte	0x03, 0x19
        /*0052*/ 	.short	0x0038


	//----- nvinfo : EIATTR_PARAM_CBANK
	.align		4
        /*0054*/ 	.byte	0x04, 0x0a
        /*0056*/ 	.short	(.L_32 - .L_31)
	.align		4
.L_31:
        /*0058*/ 	.word	index@(.nv.constant0._Z13raytrace_stepP17curandStateXORWOW9vertex_cuP8prism_cu)
        /*005c*/ 	.short	0x0380
        /*005e*/ 	.short	0x0038


	//----- nvinfo : EIATTR_SW_WAR
	.align		4
.L_32:
        /*0060*/ 	.byte	0x04, 0x36
        /*0062*/ 	.short	(.L_34 - .L_33)
.L_33:
        /*0064*/ 	.word	0x00000008
.L_34:


//--------------------- .nv.info._Z12setup_kernelP17curandStateXORWOWm --------------------------
	.section	.nv.info._Z12setup_kernelP17curandStateXORWOWm,"",@"SHT_CUDA_INFO"
	.sectionflags	@""
	.align	4


	//----- nvinfo : EIATTR_CUDA_API_VERSION
	.align		4
        /*0000*/ 	.byte	0x04, 0x37
        /*0002*/ 	.short	(.L_36 - .L_35)
.L_35:
        /*0004*/ 	.word	0x00000082


	//----- nvinfo : EIATTR_KPARAM_INFO
	.align		4
.L_36:
        /*0008*/ 	.byte	0x04, 0x17
        /*000a*/ 	.short	(.L_38 - .L_37)
.L_37:
        /*000c*/ 	.word	0x00000000
        /*0010*/ 	.short	0x0001
        /*0012*/ 	.short	0x0008
        /*0014*/ 	.byte	0x00, 0xf0, 0x21, 0x00


	//----- nvinfo : EIATTR_KPARAM_INFO
	.align		4
.L_38:
        /*0018*/ 	.byte	0x04, 0x17
        /*001a*/ 	.short	(.L_40 - .L_39)
.L_39:
        /*001c*/ 	.word	0x00000000
        /*0020*/ 	.short	0x0000
        /*0022*/ 	.short	0x0000
        /*0024*/ 	.byte	0x00, 0xf5, 0x21, 0x00


	//----- nvinfo : EIATTR_SPARSE_MMA_MASK
	.align		4
.L_40:
        /*0028*/ 	.byte	0x03, 0x50
        /*002a*/ 	.short	0x0000


	//----- nvinfo : EIATTR_MAXREG_COUNT
	.align		4
        /*002c*/ 	.byte	0x03, 0x1b
        /*002e*/ 	.short	0x00ff


	//----- nvinfo : EIATTR_MERCURY_ISA_VERSION
	.align		4
        /*0030*/ 	.byte	0x03, 0x5f
        /*0032*/ 	.short	0x0101


	//----- nvinfo : EIATTR_VRC_CTA_INIT_COUNT
	.align		4
        /*0034*/ 	.byte	0x02, 0x4a
	.zero		1
	.zero		1


	//----- nvinfo : EIATTR_EXIT_INSTR_OFFSETS
	.align		4
        /*0038*/ 	.byte	0x04, 0x1c
        /*003a*/ 	.short	(.L_42 - .L_41)


	//   ....[0]....
.L_41:
        /*003c*/ 	.word	0x00000ed0


	//----- nvinfo : EIATTR_CRS_STACK_SIZE
	.align		4
.L_42:
        /*0040*/ 	.byte	0x04, 0x1e
        /*0042*/ 	.short	(.L_44 - .L_43)
.L_43:
        /*0044*/ 	.word	0x00000000


	//----- nvinfo : EIATTR_CBANK_PARAM_SIZE
	.align		4
.L_44:
        /*0048*/ 	.byte	0x03, 0x19
        /*004a*/ 	.short	0x0010


	//----- nvinfo : EIATTR_PARAM_CBANK
	.align		4
        /*004c*/ 	.byte	0x04, 0x0a
        /*004e*/ 	.short	(.L_46 - .L_45)
	.align		4
.L_45:
        /*0050*/ 	.word	index@(.nv.constant0._Z12setup_kernelP17curandStateXORWOWm)
        /*0054*/ 	.short	0x0380
        /*0056*/ 	.short	0x0010


	//----- nvinfo : EIATTR_SW_WAR
	.align		4
.L_46:
        /*0058*/ 	.byte	0x04, 0x36
        /*005a*/ 	.short	(.L_48 - .L_47)
.L_47:
        /*005c*/ 	.word	0x00000008
.L_48:


//--------------------- .nv.callgraph             --------------------------
	.section	.nv.callgraph,"",@"SHT_CUDA_CALLGRAPH"
	.align	4
	.sectionentsize	8
	.align		4
        /*0000*/ 	.word	0x00000000
	.align		4
        /*0004*/ 	.word	0xffffffff
	.align		4
        /*0008*/ 	.word	0x00000000
	.align		4
        /*000c*/ 	.word	0xfffffffe
	.align		4
        /*0010*/ 	.word	0x00000000
	.align		4
        /*0014*/ 	.word	0xfffffffd
	.align		4
        /*0018*/ 	.word	0x00000000
	.align		4
        /*001c*/ 	.word	0xfffffffc


//--------------------- .nv.constant4             --------------------------
	.section	.nv.constant4,"a",@progbits
	.align	8
	.align		8
.nv.constant4:
        /*0000*/ 	.dword	precalc_xorwow_matrix
	.align		8
        /*0008*/ 	.dword	precalc_xorwow_offset_matrix
	.align		8
        /*0010*/ 	.dword	mrg32k3aM1
	.align		8
        /*0018*/ 	.dword	mrg32k3aM2
	.align		8
        /*0020*/ 	.dword	mrg32k3aM1SubSeq
	.align		8
        /*0028*/ 	.dword	mrg32k3aM2SubSeq
	.align		8
        /*0030*/ 	.dword	mrg32k3aM1Seq
	.align		8
        /*0038*/ 	.dword	mrg32k3aM2Seq


//--------------------- .nv.constant3             --------------------------
	.section	.nv.constant3,"a",@progbits
	.align	8
.nv.constant3:
	.type		__cr_lgamma_table,@object
	.size		__cr_lgamma_table,(.L_8 - __cr_lgamma_table)
__cr_lgamma_table:
        /*0000*/ 	.byte	0x00, 0x00, 0x00, 0x00, 0x00, 0x00, 0x00, 0x00, 0x00, 0x00, 0x00, 0x00, 0x00, 0x00, 0x00, 0x00
        /*0010*/ 	.byte	0xef, 0x39, 0xfa, 0xfe, 0x42, 0x2e, 0xe6, 0x3f, 0x02, 0x20, 0x2a, 0xfa, 0x0b, 0xab, 0xfc, 0x3f
        /*0020*/ 	.byte	0xf9, 0x2c, 0x92, 0x7c, 0xa7, 0x6c, 0x09, 0x40, 0xc9, 0x79, 0x44, 0x3c, 0x64, 0x26, 0x13, 0x40
        /*0030*/ 	.byte	0xca, 0x01, 0xcf, 0x3a, 0x27, 0x51, 0x1a, 0x40, 0x30, 0xcc, 0x2d, 0xf3, 0xe1, 0x0c, 0x21, 0x40
        /*0040*/ 	.byte	0x0d, 0xb7, 0xfc, 0x82, 0x8e, 0x35, 0x25, 0x40
.L_8:


//--------------------- .text._Z13raytrace_stepP17curandStateXORWOW9vertex_cuP8prism_cu --------------------------
	.section	.text._Z13raytrace_stepP17curandStateXORWOW9vertex_cuP8prism_cu,"ax",@progbits
	.align	128
        .global         _Z13raytrace_stepP17curandStateXORWOW9vertex_cuP8prism_cu
        .type           _Z13raytrace_stepP17curandStateXORWOW9vertex_cuP8prism_cu,@function
        .size           _Z13raytrace_stepP17curandStateXORWOW9vertex_cuP8prism_cu,(.L_x_10 - _Z13raytrace_stepP17curandStateXORWOW9vertex_cuP8prism_cu)
        .other          _Z13raytrace_stepP17curandStateXORWOW9vertex_cuP8prism_cu,@"STO_CUDA_ENTRY STV_DEFAULT"
_Z13raytrace_stepP17curandStateXORWOW9vertex_cuP8prism_cu:
.text._Z13raytrace_stepP17curandStateXORWOW9vertex_cuP8prism_cu:
[----:B------:R-:W-:Y:S01]  /*0000*/  LDC R1, c[0x0][0x37c] ;  /* 0x0000df00ff017b82 */ /* 0x000fe20000000800 */
[----:B------:R-:W-:Y:S05]  /*0010*/  EXIT ;  /* 0x000000000000794d */ /* 0x000fea0003800000 */
.L_x_0:
[----:B------:R-:W-:-:S00]  /*0020*/  BRA `(.L_x_0) ;  /* 0xfffffffc00fc7947 */ /* 0x000fc0000383ffff */
[----:B------:R-:W-:-:S00]  /*0030*/  NOP ;  /* 0x0000000000007918 */ /* 0x000fc00000000000 */
        /* <DEDUP_REMOVED lines=12> */
.L_x_10:


//--------------------- .text._Z12setup_kernelP17curandStateXORWOWm --------------------------
	.section	.text._Z12setup_kernelP17curandStateXORWOWm,"ax",@progbits
	.align	128
        .global         _Z12setup_kernelP17curandStateXORWOWm
        .type           _Z12setup_kernelP17curandStateXORWOWm,@function
        .size           _Z12setup_kernelP17curandStateXORWOWm,(.L_x_11 - _Z12setup_kernelP17curandStateXORWOWm)
        .other          _Z12setup_kernelP17curandStateXORWOWm,@"STO_CUDA_ENTRY STV_DEFAULT"
_Z12setup_kernelP17curandStateXORWOWm:
.text._Z12setup_kernelP17curandStateXORWOWm:
[----:B------:R-:W-:Y:S01]  /*0000*/  LDC R1, c[0x0][0x37c] ;  /* 0x0000df00ff017b82 */ /* 0x000fe20000000800 */
[----:B------:R-:W0:Y:S07]  /*0010*/  S2R R13, SR_TID.X ;  /* 0x00000000000d7919 */ /* 0x000e2e0000002100 */
[----:B------:R-:W1:Y:S01]  /*0020*/  LDC.64 R2, c[0x0][0x388] ;  /* 0x0000e200ff027b82 */ /* 0x000e620000000a00 */
[----:B------:R-:W0:Y:S01]  /*0030*/  LDCU UR6, c[0x0][0x360] ;  /* 0x00006c00ff0677ac */ /* 0x000e220008000800 */
[----:B------:R-:W-:Y:S01]  /*0040*/  BSSY.RECONVERGENT B0, `(.L_x_1) ;  /* 0x00000e5000007945 */ /* 0x000fe20003800200 */
[----:B------:R-:W0:Y:S01]  /*0050*/  S2R R4, SR_CTAID.X ;  /* 0x0000000000047919 */ /* 0x000e220000002500 */
[----:B------:R-:W2:Y:S04]  /*0060*/  LDCU.64 UR4, c[0x0][0x358] ;  /* 0x00006b00ff0477ac */ /* 0x000ea80008000a00 */
[----:B------:R-:W3:Y:S01]  /*0070*/  LDC.64 R6, c[0x0][0x380] ;  /* 0x0000e000ff067b82 */ /* 0x000ee20000000a00 */
[----:B-1----:R-:W-:-:S02]  /*0080*/  LOP3.LUT R0, R2, 0xaad26b49, RZ, 0x3c, !PT ;  /* 0xaad26b4902007812 */ /* 0x002fc400078e3cff */
[----:B------:R-:W-:-:S03]  /*0090*/  LOP3.LUT R2, R3, 0xf7dcefdd, RZ, 0x3c, !PT ;  /* 0xf7dcefdd03027812 */ /* 0x000fc600078e3cff */
[----:B------:R-:W-:Y:S02]  /*00a0*/  IMAD R0, R0, 0x4182bed5, RZ ;  /* 0x4182bed500007824 */ /* 0x000fe400078e02ff */
[----:B------:R-:W-:Y:S02]  /*00b0*/  IMAD R3, R2, -0x658354e5, RZ ;  /* 0x9a7cab1b02037824 */ /* 0x000fe400078e02ff */
[C---:B------:R-:W-:Y:S01]  /*00c0*/  VIADD R5, R0.reuse, 0x75bcd15 ;  /* 0x075bcd1500057836 */ /* 0x040fe20000000000 */
[----:B------:R-:W-:Y:S01]  /*00d0*/  LOP3.LUT R8, R0, 0x159a55e5, RZ, 0x3c, !PT ;  /* 0x159a55e500087812 */ /* 0x000fe200078e3cff */
[----:B0-----:R-:W-:Y:S01]  /*00e0*/  IMAD R13, R4, UR6, R13 ;  /* 0x00000006040d7c24 */ /* 0x001fe2000f8e020d */
[C---:B------:R-:W-:Y:S01]  /*00f0*/  IADD3 R4, PT, PT, R0.reuse, 0x64f0c9, R3 ;  /* 0x0064f0c900047810 */ /* 0x040fe20007ffe003 */
[----:B------:R-:W-:Y:S01]  /*0100*/  VIADD R11, R0, 0x583f19 ;  /* 0x00583f19000b7836 */ /* 0x000fe20000000000 */
[----:B------:R-:W-:Y:S01]  /*0110*/  LOP3.LUT R10, R3, 0x5491333, RZ, 0x3c, !PT ;  /* 0x05491333030a7812 */ /* 0x000fe200078e3cff */
[C---:B---3--:R-:W-:Y:S01]  /*0120*/  IMAD.WIDE R6, R13.reuse, 0x30, R6 ;  /* 0x000000300d067825 */ /* 0x048fe200078e0206 */
[----:B------:R-:W-:-:S03]  /*0130*/  ISETP.NE.AND P0, PT, R13, RZ, PT ;  /* 0x000000ff0d00720c */ /* 0x000fc60003f05270 */
[----:B------:R-:W-:Y:S01]  /*0140*/  VIADD R9, R3, 0x1f123bb5 ;  /* 0x1f123bb503097836 */ /* 0x000fe20000000000 */
[----:B--2---:R0:W-:Y:S04]  /*0150*/  STG.E.64 desc[UR4][R6.64], R4 ;  /* 0x0000000406007986 */ /* 0x0041e8000c101b04 */
[----:B------:R0:W-:Y:S04]  /*0160*/  STG.E.64 desc[UR4][R6.64+0x8], R8 ;  /* 0x0000080806007986 */ /* 0x0001e8000c101b04 */
[----:B------:R0:W-:Y:S01]  /*0170*/  STG.E.64 desc[UR4][R6.64+0x10], R10 ;  /* 0x0000100a06007986 */ /* 0x0001e2000c101b04 */
[----:B------:R-:W-:Y:S05]  /*0180*/  @!P0 BRA `(.L_x_2) ;  /* 0x0000000c00408947 */ /* 0x000fea0003800000 */
[----:B------:R-:W-:Y:S01]  /*0190*/  SHF.R.S32.HI R0, RZ, 0x1f, R13 ;  /* 0x0000001fff007819 */ /* 0x000fe2000001140d */
[----:B------:R-:W-:-:S07]  /*01a0*/  IMAD.MOV.U32 R12, RZ, RZ, RZ ;  /* 0x000000ffff0c7224 */ /* 0x000fce00078e00ff */
.L_x_8:
[----:B-1----:R-:W-:Y:S01]  /*01b0*/  LOP3.LUT R2, R13, 0x3, RZ, 0xc0, !PT ;  /* 0x000000030d027812 */ /* 0x002fe200078ec0ff */
[----:B------:R-:W-:Y:S03]  /*01c0*/  BSSY.RECONVERGENT B1, `(.L_x_3) ;  /* 0x00000c6000017945 */ /* 0x000fe60003800200 */
[----:B------:R-:W-:-:S04]  /*01d0*/  ISETP.NE.U32.AND P0, PT, R2, RZ, PT ;  /* 0x000000ff0200720c */ /* 0x000fc80003f05070 */
[----:B------:R-:W-:-:S13]  /*01e0*/  ISETP.NE.AND.EX P0, PT, RZ, RZ, PT, P0 ;  /* 0x000000ffff00720c */ /* 0x000fda0003f05300 */
[----:B------:R-:W-:Y:S05]  /*01f0*/  @!P0 BRA `(.L_x_4) ;  /* 0x0000000c00088947 */ /* 0x000fea0003800000 */
[----:B0-----:R-:W0:Y:S01]  /*0200*/  LDC.64 R8, c[0x4][RZ] ;  /* 0x01000000ff087b82 */ /* 0x001e220000000a00 */
[----:B------:R-:W-:Y:S02]  /*0210*/  IMAD.MOV.U32 R14, RZ, RZ, RZ ;  /* 0x000000ffff0e7224 */ /* 0x000fe400078e00ff */
[----:B0-----:R-:W-:-:S07]  /*0220*/  IMAD.WIDE.U32 R8, R12, 0xc80, R8 ;  /* 0x00000c800c087825 */ /* 0x001fce00078e0008 */
.L_x_7:
[----:B-1----:R-:W-:Y:S01]  /*0230*/  IMAD.MOV.U32 R15, RZ, RZ, RZ ;  /* 0x000000ffff0f7224 */ /* 0x002fe200078e00ff */
[----:B------:R-:W-:Y:S01]  /*0240*/  CS2R R2, SRZ ;  /* 0x0000000000027805 */ /* 0x000fe2000001ff00 */
[----:B------:R-:W-:Y:S01]  /*0250*/  IMAD.MOV.U32 R17, RZ, RZ, RZ ;  /* 0x000000ffff117224 */ /* 0x000fe200078e00ff */
[----:B------:R-:W-:-:S07]  /*0260*/  CS2R R4, SRZ ;  /* 0x0000000000047805 */ /* 0x000fce000001ff00 */
.L_x_6:
[----:B------:R-:W-:-:S05]  /*0270*/  IMAD.WIDE.U32 R10, R17, 0x4, R6 ;  /* 0x00000004110a7825 */ /* 0x000fca00078e0006 */
[----:B------:R0:W5:Y:S01]  /*0280*/  LDG.E R16, desc[UR4][R10.64+0x4] ;  /* 0x000004040a107981 */ /* 0x000162000c1e1900 */
[----:B------:R-:W-:-:S07]  /*0290*/  IMAD.MOV.U32 R19, RZ, RZ, RZ ;  /* 0x000000ffff137224 */ /* 0x000fce00078e00ff */
.L_x_5:
[----:B-----5:R-:W-:Y:S01]  /*02a0*/  SHF.R.U32.HI R24, RZ, R19, R16 ;  /* 0x00000013ff187219 */ /* 0x020fe20000011610 */
[----:B0-----:R-:W-:-:S03]  /*02b0*/  IMAD.SHL.U32 R10, R17, 0x20, RZ ;  /* 0x00000020110a7824 */ /* 0x001fc600078e00ff */
[----:B------:R-:W-:Y:S01]  /*02c0*/  LOP3.LUT R11, R24, 0x1, RZ, 0xc0, !PT ;  /* 0x00000001180b7812 */ /* 0x000fe200078ec0ff */
[----:B------:R-:W-:-:S03]  /*02d0*/  IMAD.IADD R10, R10, 0x1, R19 ;  /* 0x000000010a0a7824 */ /* 0x000fc600078e0213 */
[----:B------:R-:W-:Y:S01]  /*02e0*/  ISETP.NE.U32.AND P0, PT, R11, 0x1, PT ;  /* 0x000000010b00780c */ /* 0x000fe20003f05070 */
[----:B------:R-:W-:-:S03]  /*02f0*/  IMAD R11, R10, 0x5, RZ ;  /* 0x000000050a0b7824 */ /* 0x000fc600078e02ff */
[----:B------:R-:W-:Y:S01]  /*0300*/  R2P PR, R24, 0x7e ;  /* 0x0000007e18007804 */ /* 0x000fe20000000000 */
[----:B------:R-:W-:-:S08]  /*0310*/  IMAD.WIDE.U32 R10, R11, 0x4, R8 ;  /* 0x000000040b0a7825 */ /* 0x000fd000078e0008 */
[----:B------:R-:W2:Y:S04]  /*0320*/  @!P0 LDG.E R18, desc[UR4][R10.64] ;  /* 0x000000040a128981 */ /* 0x000ea8000c1e1900 */
[----:B------:R-:W3:Y:S04]  /*0330*/  @!P0 LDG.E R20, desc[UR4][R10.64+0x10] ;  /* 0x000010040a148981 */ /* 0x000ee8000c1e1900 */
[----:B------:R-:W4:Y:S04]  /*0340*/  @P1 LDG.E R22, desc[UR4][R10.64+0x14] ;  /* 0x000014040a161981 */ /* 0x000f28000c1e1900 */
[----:B------:R-:W4:Y:S04]  /*0350*/  @P2 LDG.E R26, desc[UR4][R10.64+0x28] ;  /* 0x000028040a1a2981 */ /* 0x000f28000c1e1900 */
[----:B------:R-:W4:Y:S04]  /*0360*/  @!P0 LDG.E R21, desc[UR4][R10.64+0x4] ;  /* 0x000004040a158981 */ /* 0x000f28000c1e1900 */
[----:B------:R-:W4:Y:S04]  /*0370*/  @!P0 LDG.E R23, desc[UR4][R10.64+0xc] ;  /* 0x00000c040a178981 */ /* 0x000f28000c1e1900 */
[----:B------:R-:W4:Y:S04]  /*0380*/  @P1 LDG.E R25, desc[UR4][R10.64+0x18] ;  /* 0x000018040a191981 */ /* 0x000f28000c1e1900 */
[----:B------:R-:W4:Y:S04]  /*0390*/  @P3 LDG.E R28, desc[UR4][R10.64+0x3c] ;  /* 0x00003c040a1c3981 */ /* 0x000f28000c1e1900 */
[----:B------:R-:W4:Y:S01]  /*03a0*/  @P6 LDG.E R27, desc[UR4][R10.64+0x7c] ;  /* 0x00007c040a1b6981 */ /* 0x000f22000c1e1900 */
[----:B--2---:R-:W-:-:S03]  /*03b0*/  @!P0 LOP3.LUT R15, R15, R18, RZ, 0x3c, !PT ;  /* 0x000000120f0f8212 */ /* 0x004fc600078e3cff */
[----:B------:R-:W2:Y:S01]  /*03c0*/  @!P0 LDG.E R18, desc[UR4][R10.64+0x8] ;  /* 0x000008040a128981 */ /* 0x000ea2000c1e1900 */
[----:B---3--:R-:W-:-:S03]  /*03d0*/  @!P0 LOP3.LUT R3, R3, R20, RZ, 0x3c, !PT ;  /* 0x0000001403038212 */ /* 0x008fc600078e3cff */
[----:B------:R-:W3:Y:S01]  /*03e0*/  @P1 LDG.E R20, desc[UR4][R10.64+0x24] ;  /* 0x000024040a141981 */ /* 0x000ee2000c1e1900 */
[----:B----4-:R-:W-:-:S03]  /*03f0*/  @P1 LOP3.LUT R15, R15, R22, RZ, 0x3c, !PT ;  /* 0x000000160f0f1212 */ /* 0x010fc600078e3cff */
[----:B------:R-:W4:Y:S01]  /*0400*/  @P2 LDG.E R22, desc[UR4][R10.64+0x38] ;  /* 0x000038040a162981 */ /* 0x000f22000c1e1900 */
[----:B------:R-:W-:-:S03]  /*0410*/  @P2 LOP3.LUT R15, R15, R26, RZ, 0x3c, !PT ;  /* 0x0000001a0f0f2212 */ /* 0x000fc600078e3cff */
[----:B------:R-:W4:Y:S01]  /*0420*/  @P4 LDG.E R26, desc[UR4][R10.64+0x50] ;  /* 0x000050040a1a4981 */ /* 0x000f22000c1e1900 */
[----:B------:R-:W-:-:S03]  /*0430*/  @!P0 LOP3.LUT R4, R4, R21, RZ, 0x3c, !PT ;  /* 0x0000001504048212 */ /* 0x000fc600078e3cff */
[----:B------:R-:W4:Y:S01]  /*0440*/  @P1 LDG.E R21, desc[UR4][R10.64+0x20] ;  /* 0x000020040a151981 */ /* 0x000f22000c1e1900 */
[----:B------:R-:W-:-:S03]  /*0450*/  @!P0 LOP3.LUT R2, R2, R23, RZ, 0x3c, !PT ;  /* 0x0000001702028212 */ /* 0x000fc600078e3cff */
[----:B------:R-:W4:Y:S01]  /*0460*/  @P2 LDG.E R23, desc[UR4][R10.64+0x2c] ;  /* 0x00002c040a172981 */ /* 0x000f22000c1e1900 */
[----:B------:R-:W-:-:S03]  /*0470*/  @P1 LOP3.LUT R4, R4, R25, RZ, 0x3c, !PT ;  /* 0x0000001904041212 */ /* 0x000fc600078e3cff */
[----:B------:R-:W4:Y:S01]  /*0480*/  @P2 LDG.E R25, desc[UR4][R10.64+0x34] ;  /* 0x000034040a192981 */ /* 0x000f22000c1e1900 */
[----:B--2---:R-:W-:-:S03]  /*0490*/  @!P0 LOP3.LUT R5, R5, R18, RZ, 0x3c, !PT ;  /* 0x0000001205058212 */ /* 0x004fc600078e3cff */
[----:B------:R-:W2:Y:S01]  /*04a0*/  @P1 LDG.E R18, desc[UR4][R10.64+0x1c] ;  /* 0x00001c040a121981 */ /* 0x000ea2000c1e1900 */
[----:B---3--:R-:W-:-:S03]  /*04b0*/  @P1 LOP3.LUT R3, R3, R20, RZ, 0x3c, !PT ;  /* 0x0000001403031212 */ /* 0x008fc600078e3cff */
[----:B------:R-:W3:Y:S01]  /*04c0*/  @P2 LDG.E R20, desc[UR4][R10.64+0x30] ;  /* 0x000030040a142981 */ /* 0x000ee2000c1e1900 */
[----:B----4-:R-:W-:-:S03]  /*04d0*/  @P2 LOP3.LUT R3, R3, R22, RZ, 0x3c, !PT ;  /* 0x0000001603032212 */ /* 0x010fc600078e3cff */
[----:B------:R-:W4:Y:S01]  /*04e0*/  @P3 LDG.E R22, desc[UR4][R10.64+0x4c] ;  /* 0x00004c040a163981 */ /* 0x000f22000c1e1900 */
[----:B------:R-:W-:-:S04]  /*04f0*/  @P3 LOP3.LUT R15, R15, R28, RZ, 0x3c, !PT ;  /* 0x0000001c0f0f3212 */ /* 0x000fc800078e3cff */
[----:B------:R-:W-:Y:S02]  /*0500*/  @P4 LOP3.LUT R15, R15, R26, RZ, 0x3c, !PT ;  /* 0x0000001a0f0f4212 */ /* 0x000fe400078e3cff */
[----:B------:R-:W-:Y:S01]  /*0510*/  @P1 LOP3.LUT R2, R2, R21, RZ, 0x3c, !PT ;  /* 0x0000001502021212 */ /* 0x000fe200078e3cff */
[----:B------:R-:W4:Y:S04]  /*0520*/  @P5 LDG.E R26, desc[UR4][R10.64+0x64] ;  /* 0x000064040a1a5981 */ /* 0x000f28000c1e1900 */
[----:B------:R-:W4:Y:S01]  /*0530*/  @P3 LDG.E R21, desc[UR4][R10.64+0x40] ;  /* 0x000040040a153981 */ /* 0x000f22000c1e1900 */
[----:B------:R-:W-:Y:S02]  /*0540*/  @P2 LOP3.LUT R4, R4, R23, RZ, 0x3c, !PT ;  /* 0x0000001704042212 */ /* 0x000fe400078e3cff */
[----:B------:R-:W-:Y:S01]  /*0550*/  @P2 LOP3.LUT R2, R2, R25, RZ, 0x3c, !PT ;  /* 0x0000001902022212 */ /* 0x000fe200078e3cff */
[----:B------:R-:W4:Y:S04]  /*0560*/  @P3 LDG.E R23, desc[UR4][R10.64+0x48] ;  /* 0x000048040a173981 */ /* 0x000f28000c1e1900 */
[----:B------:R-:W4:Y:S01]  /*0570*/  @P4 LDG.E R25, desc[UR4][R10.64+0x54] ;  /* 0x000054040a194981 */ /* 0x000f22000c1e1900 */
[----:B--2---:R-:W-:-:S03]  /*0580*/  @P1 LOP3.LUT R5, R5, R18, RZ, 0x3c, !PT ;  /* 0x0000001205051212 */ /* 0x004fc600078e3cff */
[----:B------:R-:W2:Y:S01]  /*0590*/  @P3 LDG.E R18, desc[UR4][R10.64+0x44] ;  /* 0x000044040a123981 */ /* 0x000ea2000c1e1900 */
[----:B---3--:R-:W-:-:S03]  /*05a0*/  @P2 LOP3.LUT R5, R5, R20, RZ, 0x3c, !PT ;  /* 0x0000001405052212 */ /* 0x008fc600078e3cff */
[----:B------:R-:W3:Y:S01]  /*05b0*/  @P4 LDG.E R20, desc[UR4][R10.64+0x58] ;  /* 0x000058040a144981 */ /* 0x000ee2000c1e1900 */
[----:B----4-:R-:W-:-:S03]  /*05c0*/  @P3 LOP3.LUT R3, R3, R22, RZ, 0x3c, !PT ;  /* 0x0000001603033212 */ /* 0x010fc600078e3cff */
[----:B------:R-:W4:Y:S01]  /*05d0*/  @P4 LDG.E R22, desc[UR4][R10.64+0x60] ;  /* 0x000060040a164981 */ /* 0x000f22000c1e1900 */
[----:B------:R-:W-:Y:S02]  /*05e0*/  LOP3.LUT P0, RZ, R24, 0x80, RZ, 0xc0, !PT ;  /* 0x0000008018ff7812 */ /* 0x000fe4000780c0ff */
[----:B------:R-:W-:Y:S02]  /*05f0*/  @P5 LOP3.LUT R15, R15, R26, RZ, 0x3c, !PT ;  /* 0x0000001a0f0f5212 */ /* 0x000fe400078e3cff */
[----:B------:R-:W4:Y:S01]  /*0600*/  @P6 LDG.E R26, desc[UR4][R10.64+0x78] ;  /* 0x000078040a1a6981 */ /* 0x000f22000c1e1900 */
[----:B------:R-:W-:-:S03]  /*0610*/  @P3 LOP3.LUT R4, R4, R21, RZ, 0x3c, !PT ;  /* 0x0000001504043212 */ /* 0x000fc600078e3cff */
[----:B------:R-:W4:Y:S01]  /*0620*/  @P4 LDG.E R21, desc[UR4][R10.64+0x5c] ;  /* 0x00005c040a154981 */ /* 0x000f22000c1e1900 */
[----:B------:R-:W-:-:S03]  /*0630*/  @P3 LOP3.LUT R2, R2, R23, RZ, 0x3c, !PT ;  /* 0x0000001702023212 */ /* 0x000fc600078e3cff */
[----:B------:R-:W4:Y:S01]  /*0640*/  @P5 LDG.E R23, desc[UR4][R10.64+0x68] ;  /* 0x000068040a175981 */ /* 0x000f22000c1e1900 */
[----:B------:R-:W-:-:S03]  /*0650*/  @P4 LOP3.LUT R4, R4, R25, RZ, 0x3c, !PT ;  /* 0x0000001904044212 */ /* 0x000fc600078e3cff */
[----:B------:R-:W4:Y:S01]  /*0660*/  @P5 LDG.E R25, desc[UR4][R10.64+0x70] ;  /* 0x000070040a195981 */ /* 0x000f22000c1e1900 */
[----:B--2---:R-:W-:-:S03]  /*0670*/  @P3 LOP3.LUT R5, R5, R18, RZ, 0x3c, !PT ;  /* 0x0000001205053212 */ /* 0x004fc600078e3cff */
[----:B------:R-:W2:Y:S01]  /*0680*/  @P5 LDG.E R18, desc[UR4][R10.64+0x6c] ;  /* 0x00006c040a125981 */ /* 0x000ea2000c1e1900 */
[----:B---3--:R-:W-:-:S03]  /*0690*/  @P4 LOP3.LUT R5, R5, R20, RZ, 0x3c, !PT ;  /* 0x0000001405054212 */ /* 0x008fc600078e3cff */
[----:B------:R-:W3:Y:S01]  /*06a0*/  @P5 LDG.E R20, desc[UR4][R10.64+0x74] ;  /* 0x000074040a145981 */ /* 0x000ee2000c1e1900 */
[----:B----4-:R-:W-:-:S03]  /*06b0*/  @P4 LOP3.LUT R3, R3, R22, RZ, 0x3c, !PT ;  /* 0x0000001603034212 */ /* 0x010fc600078e3cff */
[----:B------:R-:W4:Y:S01]  /*06c0*/  @P0 LDG.E R22, desc[UR4][R10.64+0x8c] ;  /* 0x00008c040a160981 */ /* 0x000f22000c1e1900 */
[----:B------:R-:W-:-:S03]  /*06d0*/  @P6 LOP3.LUT R15, R15, R26, RZ, 0x3c, !PT ;  /* 0x0000001a0f0f6212 */ /* 0x000fc600078e3cff */
        /* <DEDUP_REMOVED lines=13> */
[----:B------:R-:W-:Y:S02]  /*07b0*/  @P6 LOP3.LUT R4, R4, R27, RZ, 0x3c, !PT ;  /* 0x0000001b04046212 */ /* 0x000fe400078e3cff */
[----:B------:R-:W-:Y:S02]  /*07c0*/  @P6 LOP3.LUT R2, R2, R21, RZ, 0x3c, !PT ;  /* 0x0000001502026212 */ /* 0x000fe400078e3cff */
[----:B------:R-:W-:Y:S02]  /*07d0*/  @P0 LOP3.LUT R4, R4, R23, RZ, 0x3c, !PT ;  /* 0x0000001704040212 */ /* 0x000fe400078e3cff */
[----:B------:R-:W-:Y:S02]  /*07e0*/  @P0 LOP3.LUT R2, R2, R25, RZ, 0x3c, !PT ;  /* 0x0000001902020212 */ /* 0x000fe400078e3cff */
[----:B--2---:R-:W-:Y:S02]  /*07f0*/  @P6 LOP3.LUT R5, R5, R18, RZ, 0x3c, !PT ;  /* 0x0000001205056212 */ /* 0x004fe400078e3cff */
[----:B---3--:R-:W-:-:S02]  /*0800*/  @P6 LOP3.LUT R3, R3, R20, RZ, 0x3c, !PT ;  /* 0x0000001403036212 */ /* 0x008fc400078e3cff */
[----:B----4-:R-:W-:Y:S02]  /*0810*/  @P0 LOP3.LUT R5, R5, R22, RZ, 0x3c, !PT ;  /* 0x0000001605050212 */ /* 0x010fe400078e3cff */
[----:B------:R-:W-:Y:S02]  /*0820*/  @P0 LOP3.LUT R3, R3, R26, RZ, 0x3c, !PT ;  /* 0x0000001a03030212 */ /* 0x000fe400078e3cff */
[----:B------:R-:W-:-:S13]  /*0830*/  R2P PR, R24.B1, 0x7f ;  /* 0x0000007f18007804 */ /* 0x000fda0000001000 */
[----:B------:R-:W2:Y:S04]  /*0840*/  @P0 LDG.E R18, desc[UR4][R10.64+0xa0] ;  /* 0x0000a0040a120981 */ /* 0x000ea8000c1e1900 */
[----:B------:R-:W3:Y:S04]  /*0850*/  @P1 LDG.E R22, desc[UR4][R10.64+0xb4] ;  /* 0x0000b4040a161981 */ /* 0x000ee8000c1e1900 */
[----:B------:R-:W4:Y:S04]  /*0860*/  @P2 LDG.E R26, desc[UR4][R10.64+0xc8] ;  /* 0x0000c8040a1a2981 */ /* 0x000f28000c1e1900 */
[----:B------:R-:W4:Y:S04]  /*0870*/  @P3 LDG.E R28, desc[UR4][R10.64+0xdc] ;  /* 0x0000dc040a1c3981 */ /* 0x000f28000c1e1900 */
[----:B------:R-:W4:Y:S04]  /*0880*/  @P0 LDG.E R23, desc[UR4][R10.64+0xa4] ;  /* 0x0000a4040a170981 */ /* 0x000f28000c1e1900 */
[----:B------:R-:W4:Y:S04]  /*0890*/  @P0 LDG.E R20, desc[UR4][R10.64+0xa8] ;  /* 0x0000a8040a140981 */ /* 0x000f28000c1e1900 */
[----:B------:R-:W4:Y:S04]  /*08a0*/  @P4 LDG.E R25, desc[UR4][R10.64+0xf0] ;  /* 0x0000f0040a194981 */ /* 0x000f28000c1e1900 */
        /* <DEDUP_REMOVED lines=21> */
[----:B------:R-:W-:Y:S02]  /*0a00*/  LOP3.LUT P0, RZ, R24, 0x8000, RZ, 0xc0, !PT ;  /* 0x0000800018ff7812 */ /* 0x000fe4000780c0ff */
[----:B----4-:R-:W-:Y:S01]  /*0a10*/  @P5 LOP3.LUT R15, R15, R26, RZ, 0x3c, !PT ;  /* 0x0000001a0f0f5212 */ /* 0x010fe200078e3cff */
[----:B------:R-:W4:Y:S04]  /*0a20*/  @P3 LDG.E R24, desc[UR4][R10.64+0xe4] ;  /* 0x0000e4040a183981 */ /* 0x000f28000c1e1900 */
[----:B------:R-:W2:Y:S01]  /*0a30*/  @P6 LDG.E R26, desc[UR4][R10.64+0x118] ;  /* 0x000118040a1a6981 */ /* 0x000ea2000c1e1900 */
        /* <DEDUP_REMOVED lines=8> */
[----:B---3--:R-:W-:-:S03]  /*0ac0*/  @P2 LOP3.LUT R3, R3, R22, RZ, 0x3c, !PT ;  /* 0x0000001603032212 */ /* 0x008fc600078e3cff */
[----:B------:R-:W3:Y:S01]  /*0ad0*/  @P4 LDG.E R22, desc[UR4][R10.64+0x100] ;  /* 0x000100040a164981 */ /* 0x000ee2000c1e1900 */
[----:B--2---:R-:W-:-:S03]  /*0ae0*/  @P6 LOP3.LUT R15, R15, R26, RZ, 0x3c, !PT ;  /* 0x0000001a0f0f6212 */ /* 0x004fc600078e3cff */
[----:B------:R-:W2:Y:S01]  /*0af0*/  @P0 LDG.E R26, desc[UR4][R10.64+0x12c] ;  /* 0x00012c040a1a0981 */ /* 0x000ea2000c1e1900 */
[----:B----4-:R-:W-:-:S03]  /*0b00*/  @P2 LOP3.LUT R2, R2, R23, RZ, 0x3c, !PT ;  /* 0x0000001702022212 */ /* 0x010fc600078e3cff */
[----:B------:R-:W4:Y:S01]  /*0b10*/  @P4 LDG.E R23, desc[UR4][R10.64+0xfc] ;  /* 0x0000fc040a174981 */ /* 0x000f22000c1e1900 */
[----:B------:R-:W-:-:S03]  /*0b20*/  @P2 LOP3.LUT R5, R5, R20, RZ, 0x3c, !PT ;  /* 0x0000001405052212 */ /* 0x000fc600078e3cff */
[----:B------:R-:W4:Y:S01]  /*0b30*/  @P4 LDG.E R20, desc[UR4][R10.64+0xf8] ;  /* 0x0000f8040a144981 */ /* 0x000f22000c1e1900 */
[----:B------:R-:W-:Y:S02]  /*0b40*/  @P3 LOP3.LUT R2, R2, R27, RZ, 0x3c, !PT ;  /* 0x0000001b02023212 */ /* 0x000fe400078e3cff */
[----:B------:R-:W-:Y:S01]  /*0b50*/  @P3 LOP3.LUT R4, R4, R25, RZ, 0x3c, !PT ;  /* 0x0000001904043212 */ /* 0x000fe200078e3cff */
[----:B------:R-:W4:Y:S01]  /*0b60*/  @P5 LDG.E R27, desc[UR4][R10.64+0x110] ;  /* 0x000110040a1b5981 */ /* 0x000f22000c1e1900 */
[----:B------:R-:W-:-:S03]  /*0b70*/  @P3 LOP3.LUT R5, R5, R24, RZ, 0x3c, !PT ;  /* 0x0000001805053212 */ /* 0x000fc600078e3cff */
[----:B------:R-:W4:Y:S04]  /*0b80*/  @P5 LDG.E R25, desc[UR4][R10.64+0x108] ;  /* 0x000108040a195981 */ /* 0x000f28000c1e1900 */
        /* <DEDUP_REMOVED lines=19> */
[----:B------:R-:W-:-:S05]  /*0cc0*/  VIADD R19, R19, 0x10 ;  /* 0x0000001013137836 */ /* 0x000fca0000000000 */
[----:B------:R-:W-:Y:S02]  /*0cd0*/  ISETP.NE.AND P1, PT, R19, 0x20, PT ;  /* 0x000000201300780c */ /* 0x000fe40003f25270 */
[----:B------:R-:W-:Y:S02]  /*0ce0*/  @P5 LOP3.LUT R3, R3, R18, RZ, 0x3c, !PT ;  /* 0x0000001203035212 */ /* 0x000fe400078e3cff */
[----:B------:R-:W-:Y:S02]  /*0cf0*/  @P6 LOP3.LUT R4, R4, R21, RZ, 0x3c, !PT ;  /* 0x0000001504046212 */ /* 0x000fe400078e3cff */
[----:B---3--:R-:W-:-:S04]  /*0d00*/  @P6 LOP3.LUT R3, R3, R22, RZ, 0x3c, !PT ;  /* 0x0000001603036212 */ /* 0x008fc800078e3cff */
[----:B--2---:R-:W-:Y:S02]  /*0d10*/  @P0 LOP3.LUT R3, R3, R26, RZ, 0x3c, !PT ;  /* 0x0000001a03030212 */ /* 0x004fe400078e3cff */
[----:B----4-:R-:W-:Y:S02]  /*0d20*/  @P6 LOP3.LUT R2, R2, R23, RZ, 0x3c, !PT ;  /* 0x0000001702026212 */ /* 0x010fe400078e3cff */
[----:B------:R-:W-:Y:S02]  /*0d30*/  @P6 LOP3.LUT R5, R5, R20, RZ, 0x3c, !PT ;  /* 0x0000001405056212 */ /* 0x000fe400078e3cff */
[----:B------:R-:W-:Y:S02]  /*0d40*/  @P0 LOP3.LUT R2, R2, R27, RZ, 0x3c, !PT ;  /* 0x0000001b02020212 */ /* 0x000fe400078e3cff */
[----:B------:R-:W-:Y:S02]  /*0d50*/  @P0 LOP3.LUT R4, R4, R25, RZ, 0x3c, !PT ;  /* 0x0000001904040212 */ /* 0x000fe400078e3cff */
[----:B------:R-:W-:Y:S01]  /*0d60*/  @P0 LOP3.LUT R5, R5, R24, RZ, 0x3c, !PT ;  /* 0x0000001805050212 */ /* 0x000fe200078e3cff */
[----:B------:R-:W-:Y:S06]  /*0d70*/  @P1 BRA `(.L_x_5) ;  /* 0xfffffff400481947 */ /* 0x000fec000383ffff */
[----:B------:R-:W-:-:S05]  /*0d80*/  VIADD R17, R17, 0x1 ;  /* 0x0000000111117836 */ /* 0x000fca0000000000 */
[----:B------:R-:W-:-:S13]  /*0d90*/  ISETP.NE.AND P0, PT, R17, 0x5, PT ;  /* 0x000000051100780c */ /* 0x000fda0003f05270 */
[----:B------:R-:W-:Y:S05]  /*0da0*/  @P0 BRA `(.L_x_6) ;  /* 0xfffffff400300947 */ /* 0x000fea000383ffff */
[----:B------:R1:W-:Y:S01]  /*0db0*/  STG.E.64 desc[UR4][R6.64+0x8], R4 ;  /* 0x0000080406007986 */ /* 0x0003e2000c101b04 */
[----:B------:R-:W-:Y:S01]  /*0dc0*/  VIADD R14, R14, 0x1 ;  /* 0x000000010e0e7836 */ /* 0x000fe20000000000 */
[----:B------:R-:W-:Y:S02]  /*0dd0*/  LOP3.LUT R11, R13, 0x3, RZ, 0xc0, !PT ;  /* 0x000000030d0b7812 */ /* 0x000fe400078ec0ff */
[----:B------:R1:W-:Y:S02]  /*0de0*/  STG.E.64 desc[UR4][R6.64+0x10], R2 ;  /* 0x0000100206007986 */ /* 0x0003e4000c101b04 */
[----:B------:R-:W-:Y:S02]  /*0df0*/  ISETP.GE.U32.AND P0, PT, R14, R11, PT ;  /* 0x0000000b0e00720c */ /* 0x000fe40003f06070 */
[----:B------:R1:W-:Y:S11]  /*0e00*/  STG.E desc[UR4][R6.64+0x4], R15 ;  /* 0x0000040f06007986 */ /* 0x0003f6000c101904 */
[----:B------:R-:W-:Y:S05]  /*0e10*/  @!P0 BRA `(.L_x_7) ;  /* 0xfffffff400048947 */ /* 0x000fea000383ffff */
.L_x_4:
[----:B------:R-:W-:Y:S05]  /*0e20*/  BSYNC.RECONVERGENT B1 ;  /* 0x0000000000017941 */ /* 0x000fea0003800200 */
.L_x_3:
[C---:B------:R-:W-:Y:S01]  /*0e30*/  ISETP.GT.U32.AND P0, PT, R13.reuse, 0x3, PT ;  /* 0x000000030d00780c */ /* 0x040fe20003f04070 */
[----:B------:R-:W-:Y:S01]  /*0e40*/  VIADD R12, R12, 0x1 ;  /* 0x000000010c0c7836 */ /* 0x000fe20000000000 */
[--C-:B------:R-:W-:Y:S02]  /*0e50*/  SHF.R.U64 R13, R13, 0x2, R0.reuse ;  /* 0x000000020d0d7819 */ /* 0x100fe40000001200 */
[----:B------:R-:W-:Y:S02]  /*0e60*/  ISETP.GT.U32.AND.EX P0, PT, R0, RZ, PT, P0 ;  /* 0x000000ff0000720c */ /* 0x000fe40003f04100 */
[----:B------:R-:W-:-:S11]  /*0e70*/  SHF.R.U32.HI R0, RZ, 0x2, R0 ;  /* 0x00000002ff007819 */ /* 0x000fd60000011600 */
[----:B------:R-:W-:Y:S05]  /*0e80*/  @P0 BRA `(.L_x_8) ;  /* 0xfffffff000c80947 */ /* 0x000fea000383ffff */
.L_x_2:
[----:B------:R-:W-:Y:S05]  /*0e90*/  BSYNC.RECONVERGENT B0 ;  /* 0x0000000000007941 */ /* 0x000fea0003800200 */
.L_x_1:
[----:B------:R-:W-:Y:S04]  /*0ea0*/  STG.E.64 desc[UR4][R6.64+0x18], RZ ;  /* 0x000018ff06007986 */ /* 0x000fe8000c101b04 */
[----:B------:R-:W-:Y:S04]  /*0eb0*/  STG.E desc[UR4][R6.64+0x20], RZ ;  /* 0x000020ff06007986 */ /* 0x000fe8000c101904 */
[----:B------:R-:W-:Y:S01]  /*0ec0*/  STG.E.64 desc[UR4][R6.64+0x28], RZ ;  /* 0x000028ff06007986 */ /* 0x000fe2000c101b04 */
[----:B------:R-:W-:Y:S05]  /*0ed0*/  EXIT ;  /* 0x000000000000794d */ /* 0x000fea0003800000 */
.L_x_9:
        /* <DEDUP_REMOVED lines=10> */
.L_x_11:


//--------------------- .nv.global.init           --------------------------
	.section	.nv.global.init,"aw",@progbits
	.align	4
.nv.global.init:
	.type		mrg32k3aM1SubSeq,@object
	.size		mrg32k3aM1SubSeq,(mrg32k3aM2SubSeq - mrg32k3aM1SubSeq)
mrg32k3aM1SubSeq:
        /*0000*/ 	.byte	0x0b, 0xcc, 0xee, 0x04, 0x73, 0x29, 0x8b, 0x6f, 0xf6, 0x53, 0x03, 0xf6, 0x23, 0xf6, 0xea, 0xda
        /* <DEDUP_REMOVED lines=125> */
	.type		mrg32k3aM2SubSeq,@object
	.size		mrg32k3aM2SubSeq,(mrg32k3aM1 - mrg32k3aM2SubSeq)
mrg32k3aM2SubSeq:
        /* <DEDUP_REMOVED lines=126> */
	.type		mrg32k3aM1,@object
	.size		mrg32k3aM1,(mrg32k3aM1Seq - mrg32k3aM1)
mrg32k3aM1:
        /* <DEDUP_REMOVED lines=144> */
	.type		mrg32k3aM1Seq,@object
	.size		mrg32k3aM1Seq,(mrg32k3aM2 - mrg32k3aM1Seq)
mrg32k3aM1Seq:
        /* <DEDUP_REMOVED lines=144> */
	.type		mrg32k3aM2,@object
	.size		mrg32k3aM2,(mrg32k3aM2Seq - mrg32k3aM2)
mrg32k3aM2:
        /* <DEDUP_REMOVED lines=144> */
	.type		mrg32k3aM2Seq,@object
	.size		mrg32k3aM2Seq,(precalc_xorwow_matrix - mrg32k3aM2Seq)
mrg32k3aM2Seq:
        /* <DEDUP_REMOVED lines=144> */
	.type		precalc_xorwow_matrix,@object
	.size		precalc_xorwow_matrix,(precalc_xorwow_offset_matrix - precalc_xorwow_matrix)
precalc_xorwow_matrix:
        /* <DEDUP_REMOVED lines=6400> */
	.type		precalc_xorwow_offset_matrix,@object
	.size		precalc_xorwow_offset_matrix,(.L_1 - precalc_xorwow_offset_matrix)
precalc_xorwow_offset_matrix:
        /* <DEDUP_REMOVED lines=6400> */
.L_1:


//--------------------- .nv.shared.reserved.0     --------------------------
	.section	.nv.shared.reserved.0,"aw",@nobits
	.weak		__nv_reservedSMEM_offset_0_alias
	.size		__nv_reservedSMEM_offset_0_alias, 0, 64
	.other		__nv_reservedSMEM_offset_0_alias,@"STO_CUDA_RESERVED_SHARED STV_DEFAULT"
__nv_reservedSMEM_offset_0_alias:
	.zero		0
	.zero		64


//--------------------- .nv.constant0._Z13raytrace_stepP17curandStateXORWOW9vertex_cuP8prism_cu --------------------------
	.section	.nv.constant0._Z13raytrace_stepP17curandStateXORWOW9vertex_cuP8prism_cu,"a",@progbits
	.sectionflags	@""
	.align	4
.nv.constant0._Z13raytrace_stepP17curandStateXORWOW9vertex_cuP8prism_cu:
	.zero		952


//--------------------- .nv.constant0._Z12setup_kernelP17curandStateXORWOWm --------------------------
	.section	.nv.constant0._Z12setup_kernelP17curandStateXORWOWm,"a",@progbits
	.sectionflags	@""
	.align	4
.nv.constant0._Z12setup_kernelP17curandStateXORWOWm:
	.zero		912


//--------------------- SYMBOLS --------------------------

	.type		.nv.reservedSmem.offset0,@object
	.size		.nv.reservedSmem.offset0,0x4
